//
// Generated by NVIDIA NVVM Compiler
//
// Compiler Build ID: CL-36424714
// Cuda compilation tools, release 13.0, V13.0.88
// Based on NVVM 20.0.0
//

.version 9.0
.target sm_100
.address_size 64

	// .globl	_Z7GPUMultPiS_S_i

.visible .entry _Z7GPUMultPiS_S_i(
	.param .u64 .ptr .align 1 _Z7GPUMultPiS_S_i_param_0,
	.param .u64 .ptr .align 1 _Z7GPUMultPiS_S_i_param_1,
	.param .u64 .ptr .align 1 _Z7GPUMultPiS_S_i_param_2,
	.param .u32 _Z7GPUMultPiS_S_i_param_3
)
{
	.reg .pred 	%p<10>;
	.reg .b32 	%r<103>;
	.reg .b64 	%rd<39>;

	ld.param.u64 	%rd4, [_Z7GPUMultPiS_S_i_param_0];
	ld.param.u64 	%rd5, [_Z7GPUMultPiS_S_i_param_1];
	ld.param.u64 	%rd3, [_Z7GPUMultPiS_S_i_param_2];
	ld.param.u32 	%r32, [_Z7GPUMultPiS_S_i_param_3];
	cvta.to.global.u64 	%rd1, %rd5;
	cvta.to.global.u64 	%rd2, %rd4;
	mov.u32 	%r1, %tid.x;
	mov.u32 	%r2, %tid.y;
	max.s32 	%r33, %r1, %r2;
	setp.ge.s32 	%p1, %r33, %r32;
	@%p1 bra 	$L__BB0_13;
	mul.lo.s32 	%r3, %r32, %r2;
	add.s32 	%r36, %r32, -1;
	and.b32  	%r4, %r32, 7;
	setp.lt.u32 	%p2, %r36, 7;
	mov.b32 	%r97, 0;
	mov.u32 	%r102, %r97;
	@%p2 bra 	$L__BB0_4;
	and.b32  	%r97, %r32, -8;
	neg.s32 	%r91, %r97;
	shl.b32 	%r7, %r32, 3;
	mov.b32 	%r102, 0;
	mul.wide.s32 	%rd10, %r32, 4;
	mov.u32 	%r89, %r3;
	mov.u32 	%r90, %r1;
$L__BB0_3:
	.pragma "nounroll";
	mul.wide.s32 	%rd6, %r89, 4;
	add.s64 	%rd7, %rd2, %rd6;
	ld.global.u32 	%r38, [%rd7];
	mul.wide.s32 	%rd8, %r90, 4;
	add.s64 	%rd9, %rd1, %rd8;
	ld.global.u32 	%r39, [%rd9];
	mad.lo.s32 	%r40, %r39, %r38, %r102;
	ld.global.u32 	%r41, [%rd7+4];
	add.s64 	%rd11, %rd9, %rd10;
	ld.global.u32 	%r42, [%rd11];
	mad.lo.s32 	%r43, %r42, %r41, %r40;
	ld.global.u32 	%r44, [%rd7+8];
	add.s64 	%rd12, %rd11, %rd10;
	ld.global.u32 	%r45, [%rd12];
	mad.lo.s32 	%r46, %r45, %r44, %r43;
	ld.global.u32 	%r47, [%rd7+12];
	add.s64 	%rd13, %rd12, %rd10;
	ld.global.u32 	%r48, [%rd13];
	mad.lo.s32 	%r49, %r48, %r47, %r46;
	ld.global.u32 	%r50, [%rd7+16];
	add.s64 	%rd14, %rd13, %rd10;
	ld.global.u32 	%r51, [%rd14];
	mad.lo.s32 	%r52, %r51, %r50, %r49;
	ld.global.u32 	%r53, [%rd7+20];
	add.s64 	%rd15, %rd14, %rd10;
	ld.global.u32 	%r54, [%rd15];
	mad.lo.s32 	%r55, %r54, %r53, %r52;
	ld.global.u32 	%r56, [%rd7+24];
	add.s64 	%rd16, %rd15, %rd10;
	ld.global.u32 	%r57, [%rd16];
	mad.lo.s32 	%r58, %r57, %r56, %r55;
	ld.global.u32 	%r59, [%rd7+28];
	add.s64 	%rd17, %rd16, %rd10;
	ld.global.u32 	%r60, [%rd17];
	mad.lo.s32 	%r102, %r60, %r59, %r58;
	add.s32 	%r91, %r91, 8;
	add.s32 	%r90, %r90, %r7;
	add.s32 	%r89, %r89, 8;
	setp.ne.s32 	%p3, %r91, 0;
	@%p3 bra 	$L__BB0_3;
$L__BB0_4:
	setp.eq.s32 	%p4, %r4, 0;
	@%p4 bra 	$L__BB0_12;
	and.b32  	%r19, %r32, 3;
	setp.lt.u32 	%p5, %r4, 4;
	@%p5 bra 	$L__BB0_7;
	add.s32 	%r62, %r97, %r3;
	mul.wide.s32 	%rd18, %r62, 4;
	add.s64 	%rd19, %rd2, %rd18;
	ld.global.u32 	%r63, [%rd19];
	mad.lo.s32 	%r64, %r97, %r32, %r1;
	mul.wide.s32 	%rd20, %r64, 4;
	add.s64 	%rd21, %rd1, %rd20;
	ld.global.u32 	%r65, [%rd21];
	mad.lo.s32 	%r66, %r65, %r63, %r102;
	ld.global.u32 	%r67, [%rd19+4];
	mul.wide.s32 	%rd22, %r32, 4;
	add.s64 	%rd23, %rd21, %rd22;
	ld.global.u32 	%r68, [%rd23];
	mad.lo.s32 	%r69, %r68, %r67, %r66;
	ld.global.u32 	%r70, [%rd19+8];
	add.s64 	%rd24, %rd23, %rd22;
	ld.global.u32 	%r71, [%rd24];
	mad.lo.s32 	%r72, %r71, %r70, %r69;
	ld.global.u32 	%r73, [%rd19+12];
	add.s64 	%rd25, %rd24, %rd22;
	ld.global.u32 	%r74, [%rd25];
	mad.lo.s32 	%r102, %r74, %r73, %r72;
	add.s32 	%r97, %r97, 4;
$L__BB0_7:
	setp.eq.s32 	%p6, %r19, 0;
	@%p6 bra 	$L__BB0_12;
	setp.eq.s32 	%p7, %r19, 1;
	@%p7 bra 	$L__BB0_10;
	add.s32 	%r76, %r97, %r3;
	mul.wide.s32 	%rd26, %r76, 4;
	add.s64 	%rd27, %rd2, %rd26;
	ld.global.u32 	%r77, [%rd27];
	mad.lo.s32 	%r78, %r97, %r32, %r1;
	mul.wide.s32 	%rd28, %r78, 4;
	add.s64 	%rd29, %rd1, %rd28;
	ld.global.u32 	%r79, [%rd29];
	mad.lo.s32 	%r80, %r79, %r77, %r102;
	ld.global.u32 	%r81, [%rd27+4];
	mul.wide.s32 	%rd30, %r32, 4;
	add.s64 	%rd31, %rd29, %rd30;
	ld.global.u32 	%r82, [%rd31];
	mad.lo.s32 	%r102, %r82, %r81, %r80;
	add.s32 	%r97, %r97, 2;
$L__BB0_10:
	and.b32  	%r83, %r32, 1;
	setp.eq.b32 	%p8, %r83, 1;
	not.pred 	%p9, %p8;
	@%p9 bra 	$L__BB0_12;
	add.s32 	%r84, %r97, %r3;
	mul.wide.s32 	%rd32, %r84, 4;
	add.s64 	%rd33, %rd2, %rd32;
	ld.global.u32 	%r85, [%rd33];
	mad.lo.s32 	%r86, %r97, %r32, %r1;
	mul.wide.s32 	%rd34, %r86, 4;
	add.s64 	%rd35, %rd1, %rd34;
	ld.global.u32 	%r87, [%rd35];
	mad.lo.s32 	%r102, %r87, %r85, %r102;
$L__BB0_12:
	add.s32 	%r88, %r3, %r1;
	cvta.to.global.u64 	%rd36, %rd3;
	mul.wide.u32 	%rd37, %r88, 4;
	add.s64 	%rd38, %rd36, %rd37;
	st.global.u32 	[%rd38], %r102;
$L__BB0_13:
	ret;

}


// ===== COMPILED SASS (sm_100) =====

	.target	sm_100

	.elftype	@"ET_EXEC"


//--------------------- .note.nv.tkinfo           --------------------------
	.section	.note.nv.tkinfo,"",@"SHT_NOTE"
	.sectionflags	@"SHF_NOTE_NV_TKINFO"
	.tkinfo
        /*0018*/ 	.word	0x00000002
        /*0030*/ 	.string	""
        /*0030*/ 	.string	"ptxas"
        /*0030*/ 	.string	"Cuda compilation tools, release 13.0, V13.0.88"
        /*0030*/ 	.string	"Build cuda_13.0.r13.0/compiler.36424714_0"
        /*0030*/ 	.string	"-arch sm_100 -m 64 "



//--------------------- .note.nv.cuinfo           --------------------------
	.section	.note.nv.cuinfo,"",@"SHT_NOTE"
	.sectionflags	@"SHF_NOTE_NV_CUINFO"
        /*0018*/ 	.short	0x0002
        /*001a*/ 	.short	0x0064
        /*001c*/ 	.short	0x0082
	.zero		2


//--------------------- .nv.info                  --------------------------
	.section	.nv.info,"",@"SHT_CUDA_INFO"
	.align	4


	//----- nvinfo : EIATTR_REGCOUNT
	.align		4
        /*0000*/ 	.byte	0x04, 0x2f
        /*0002*/ 	.short	(.L_1 - .L_0)
	.align		4
.L_0:
        /*0004*/ 	.word	index@(_Z7GPUMultPiS_S_i)
        /*0008*/ 	.word	0x00000020


	//----- nvinfo : EIATTR_FRAME_SIZE
	.align		4
.L_1:
        /*000c*/ 	.byte	0x04, 0x11
        /*000e*/ 	.short	(.L_3 - .L_2)
	.align		4
.L_2:
        /*0010*/ 	.word	index@(_Z7GPUMultPiS_S_i)
        /*0014*/ 	.word	0x00000000


	//----- nvinfo : EIATTR_MIN_STACK_SIZE
	.align		4
.L_3:
        /*0018*/ 	.byte	0x04, 0x12
        /*001a*/ 	.short	(.L_5 - .L_4)
	.align		4
.L_4:
        /*001c*/ 	.word	index@(_Z7GPUMultPiS_S_i)
        /*0020*/ 	.word	0x00000000
.L_5:


//--------------------- .nv.compat                --------------------------
	.section	.nv.compat,"",@"SHT_CUDA_COMPAT_INFO"
	.align	4
        /*0000*/ 	.byte	0x02, 0x09, 0x00, 0x00, 0x02, 0x02, 0x01, 0x00, 0x02, 0x05, 0x05, 0x00, 0x03, 0x07, 0x01, 0x01
        /*0010*/ 	.byte	0x02, 0x03, 0x00, 0x00, 0x02, 0x06, 0x01, 0x00, 0x04, 0x0b, 0x08, 0x00, 0x09, 0x00, 0x00, 0x00
        /*0020*/ 	.byte	0x00, 0x00, 0x00, 0x00


//--------------------- .nv.info._Z7GPUMultPiS_S_i --------------------------
	.section	.nv.info._Z7GPUMultPiS_S_i,"",@"SHT_CUDA_INFO"
	.sectionflags	@""
	.align	4


	//----- nvinfo : EIATTR_CUDA_API_VERSION
	.align		4
        /*0000*/ 	.byte	0x04, 0x37
        /*0002*/ 	.short	(.L_7 - .L_6)
.L_6:
        /*0004*/ 	.word	0x00000082


	//----- nvinfo : EIATTR_KPARAM_INFO
	.align		4
.L_7:
        /*0008*/ 	.byte	0x04, 0x17
        /*000a*/ 	.short	(.L_9 - .L_8)
.L_8:
        /*000c*/ 	.word	0x00000000
        /*0010*/ 	.short	0x0003
        /*0012*/ 	.short	0x0018
        /*0014*/ 	.byte	0x00, 0xf0, 0x11, 0x00


	//----- nvinfo : EIATTR_KPARAM_INFO
	.align		4
.L_9:
        /*0018*/ 	.byte	0x04, 0x17
        /*001a*/ 	.short	(.L_11 - .L_10)
.L_10:
        /*001c*/ 	.word	0x00000000
        /*0020*/ 	.short	0x0002
        /*0022*/ 	.short	0x0010
        /*0024*/ 	.byte	0x00, 0xf5, 0x21, 0x00


	//----- nvinfo : EIATTR_KPARAM_INFO
	.align		4
.L_11:
        /*0028*/ 	.byte	0x04, 0x17
        /*002a*/ 	.short	(.L_13 - .L_12)
.L_12:
        /*002c*/ 	.word	0x00000000
        /*0030*/ 	.short	0x0001
        /*0032*/ 	.short	0x0008
        /*0034*/ 	.byte	0x00, 0xf5, 0x21, 0x00


	//----- nvinfo : EIATTR_KPARAM_INFO
	.align		4
.L_13:
        /*0038*/ 	.byte	0x04, 0x17
        /*003a*/ 	.short	(.L_15 - .L_14)
.L_14:
        /*003c*/ 	.word	0x00000000
        /*0040*/ 	.short	0x0000
        /*0042*/ 	.short	0x0000
        /*0044*/ 	.byte	0x00, 0xf5, 0x21, 0x00


	//----- nvinfo : EIATTR_SPARSE_MMA_MASK
	.align		4
.L_15:
        /*0048*/ 	.byte	0x03, 0x50
        /*004a*/ 	.short	0x0000


	//----- nvinfo : EIATTR_MAXREG_COUNT
	.align		4
        /*004c*/ 	.byte	0x03, 0x1b
        /*004e*/ 	.short	0x00ff


	//----- nvinfo : EIATTR_MERCURY_ISA_VERSION
	.align		4
        /*0050*/ 	.byte	0x03, 0x5f
        /*0052*/ 	.short	0x0101


	//----- nvinfo : EIATTR_VRC_CTA_INIT_COUNT
	.align		4
        /*0054*/ 	.byte	0x02, 0x4a
	.zero		1
	.zero		1


	//----- nvinfo : EIATTR_EXIT_INSTR_OFFSETS
	.align		4
        /*0058*/ 	.byte	0x04, 0x1c
        /*005a*/ 	.short	(.L_17 - .L_16)


	//   ....[0]....
.L_16:
        /*005c*/ 	.word	0x00000060


	//   ....[1]....
        /*0060*/ 	.word	0x00000770


	//----- nvinfo : EIATTR_CBANK_PARAM_SIZE
	.align		4
.L_17:
        /*0064*/ 	.byte	0x03, 0x19
        /*0066*/ 	.short	0x001c


	//----- nvinfo : EIATTR_PARAM_CBANK
	.align		4
        /*0068*/ 	.byte	0x04, 0x0a
        /*006a*/ 	.short	(.L_19 - .L_18)
	.align		4
.L_18:
        /*006c*/ 	.word	index@(.nv.constant0._Z7GPUMultPiS_S_i)
        /*0070*/ 	.short	0x0380
        /*0072*/ 	.short	0x001c


	//----- nvinfo : EIATTR_SW_WAR
	.align		4
.L_19:
        /*0074*/ 	.byte	0x04, 0x36
        /*0076*/ 	.short	(.L_21 - .L_20)
.L_20:
        /*0078*/ 	.word	0x00000008
.L_21:


//--------------------- .nv.callgraph             --------------------------
	.section	.nv.callgraph,"",@"SHT_CUDA_CALLGRAPH"
	.align	4
	.sectionentsize	8
	.align		4
        /*0000*/ 	.word	0x00000000
	.align		4
        /*0004*/ 	.word	0xffffffff
	.align		4
        /*0008*/ 	.word	0x00000000
	.align		4
        /*000c*/ 	.word	0xfffffffe
	.align		4
        /*0010*/ 	.word	0x00000000
	.align		4
        /*0014*/ 	.word	0xfffffffd
	.align		4
        /*0018*/ 	.word	0x00000000
	.align		4
        /*001c*/ 	.word	0xfffffffc


//--------------------- .text._Z7GPUMultPiS_S_i   --------------------------
	.section	.text._Z7GPUMultPiS_S_i,"ax",@progbits
	.align	128
        .global         _Z7GPUMultPiS_S_i
        .type           _Z7GPUMultPiS_S_i,@function
        .size           _Z7GPUMultPiS_S_i,(.L_x_5 - _Z7GPUMultPiS_S_i)
        .other          _Z7GPUMultPiS_S_i,@"STO_CUDA_ENTRY STV_DEFAULT"
_Z7GPUMultPiS_S_i:
.text._Z7GPUMultPiS_S_i:
[----:B------:R-:W-:Y:S01]  /*0000*/  LDC R1, c[0x0][0x37c] ;  /* 0x0000df00ff017b82 */ /* 0x000fe20000000800 */
[----:B------:R-:W0:Y:S07]  /*0010*/  S2R R0, SR_TID.X ;  /* 0x0000000000007919 */ /* 0x000e2e0000002100 */
[----:B------:R-:W1:Y:S01]  /*0020*/  LDC R15, c[0x0][0x398] ;  /* 0x0000e600ff0f7b82 */ /* 0x000e620000000800 */
[----:B------:R-:W0:Y:S02]  /*0030*/  S2R R17, SR_TID.Y ;  /* 0x0000000000117919 */ /* 0x000e240000002200 */
[----:B0-----:R-:W-:-:S04]  /*0040*/  VIMNMX R2, PT, PT, R0, R17, !PT ;  /* 0x0000001100027248 */ /* 0x001fc80007fe0100 */
[----:B-1----:R-:W-:-:S13]  /*0050*/  ISETP.GE.AND P0, PT, R2, R15, PT ;  /* 0x0000000f0200720c */ /* 0x002fda0003f06270 */
[----:B------:R-:W-:Y:S05]  /*0060*/  @P0 EXIT ;  /* 0x000000000000094d */ /* 0x000fea0003800000 */
[C---:B------:R-:W-:Y:S01]  /*0070*/  IADD3 R2, PT, PT, R15.reuse, -0x1, RZ ;  /* 0xffffffff0f027810 */ /* 0x040fe20007ffe0ff */
[----:B------:R-:W0:Y:S01]  /*0080*/  LDCU.64 UR4, c[0x0][0x358] ;  /* 0x00006b00ff0477ac */ /* 0x000e220008000a00 */
[----:B------:R-:W-:Y:S01]  /*0090*/  LOP3.LUT R25, R15, 0x7, RZ, 0xc0, !PT ;  /* 0x000000070f197812 */ /* 0x000fe200078ec0ff */
[----:B------:R-:W-:Y:S01]  /*00a0*/  HFMA2 R14, -RZ, RZ, 0, 0 ;  /* 0x00000000ff0e7431 */ /* 0x000fe200000001ff */
[----:B------:R-:W-:Y:S01]  /*00b0*/  ISETP.GE.U32.AND P1, PT, R2, 0x7, PT ;  /* 0x000000070200780c */ /* 0x000fe20003f26070 */
[----:B------:R-:W-:Y:S01]  /*00c0*/  IMAD R17, R17, R15, RZ ;  /* 0x0000000f11117224 */ /* 0x000fe200078e02ff */
[----:B------:R-:W-:Y:S02]  /*00d0*/  ISETP.NE.AND P0, PT, R25, RZ, PT ;  /* 0x000000ff1900720c */ /* 0x000fe40003f05270 */
[----:B------:R-:W-:-:S09]  /*00e0*/  MOV R21, RZ ;  /* 0x000000ff00157202 */ /* 0x000fd20000000f00 */
[----:B------:R-:W-:Y:S05]  /*00f0*/  @!P1 BRA `(.L_x_0) ;  /* 0x0000000000b49947 */ /* 0x000fea0003800000 */
[----:B------:R-:W-:Y:S02]  /*0100*/  LOP3.LUT R14, R15, 0xfffffff8, RZ, 0xc0, !PT ;  /* 0xfffffff80f0e7812 */ /* 0x000fe400078ec0ff */
[----:B------:R-:W-:Y:S02]  /*0110*/  MOV R21, RZ ;  /* 0x000000ff00157202 */ /* 0x000fe40000000f00 */
[----:B------:R-:W-:Y:S02]  /*0120*/  MOV R18, R17 ;  /* 0x0000001100127202 */ /* 0x000fe40000000f00 */
[----:B------:R-:W-:Y:S02]  /*0130*/  MOV R16, R0 ;  /* 0x0000000000107202 */ /* 0x000fe40000000f00 */
[----:B------:R-:W-:-:S07]  /*0140*/  IADD3 R19, PT, PT, -R14, RZ, RZ ;  /* 0x000000ff0e137210 */ /* 0x000fce0007ffe1ff */
.L_x_1:
[----:B------:R-:W1:Y:S08]  /*0150*/  LDC.64 R8, c[0x0][0x388] ;  /* 0x0000e200ff087b82 */ /* 0x000e700000000a00 */
[----:B------:R-:W2:Y:S01]  /*0160*/  LDC.64 R2, c[0x0][0x380] ;  /* 0x0000e000ff027b82 */ /* 0x000ea20000000a00 */
[----:B-1----:R-:W-:-:S05]  /*0170*/  IMAD.WIDE R8, R16, 0x4, R8 ;  /* 0x0000000410087825 */ /* 0x002fca00078e0208 */
[----:B0-----:R0:W3:Y:S01]  /*0180*/  LDG.E R20, desc[UR4][R8.64] ;  /* 0x0000000408147981 */ /* 0x0010e2000c1e1900 */
[----:B------:R-:W-:-:S04]  /*0190*/  IMAD.WIDE R12, R15, 0x4, R8 ;  /* 0x000000040f0c7825 */ /* 0x000fc800078e0208 */
[----:B--2---:R-:W-:Y:S01]  /*01a0*/  IMAD.WIDE R2, R18, 0x4, R2 ;  /* 0x0000000412027825 */ /* 0x004fe200078e0202 */
[----:B------:R1:W2:Y:S03]  /*01b0*/  LDG.E R23, desc[UR4][R12.64] ;  /* 0x000000040c177981 */ /* 0x0002a6000c1e1900 */
[C---:B------:R-:W-:Y:S01]  /*01c0*/  IMAD.WIDE R4, R15.reuse, 0x4, R12 ;  /* 0x000000040f047825 */ /* 0x040fe200078e020c */
[----:B------:R-:W3:Y:S04]  /*01d0*/  LDG.E R22, desc[UR4][R2.64] ;  /* 0x0000000402167981 */ /* 0x000ee8000c1e1900 */
[----:B------:R-:W2:Y:S01]  /*01e0*/  LDG.E R24, desc[UR4][R2.64+0x4] ;  /* 0x0000040402187981 */ /* 0x000ea2000c1e1900 */
[----:B------:R-:W-:-:S03]  /*01f0*/  IMAD.WIDE R6, R15, 0x4, R4 ;  /* 0x000000040f067825 */ /* 0x000fc600078e0204 */
[----:B------:R4:W5:Y:S01]  /*0200*/  LDG.E R27, desc[UR4][R4.64] ;  /* 0x00000004041b7981 */ /* 0x000962000c1e1900 */
[----:B0-----:R-:W-:-:S03]  /*0210*/  IMAD.WIDE R8, R15, 0x4, R6 ;  /* 0x000000040f087825 */ /* 0x001fc600078e0206 */
[----:B------:R-:W5:Y:S04]  /*0220*/  LDG.E R26, desc[UR4][R2.64+0x8] ;  /* 0x00000804021a7981 */ /* 0x000f68000c1e1900 */
[----:B------:R-:W5:Y:S01]  /*0230*/  LDG.E R7, desc[UR4][R6.64] ;  /* 0x0000000406077981 */ /* 0x000f62000c1e1900 */
[----:B------:R-:W-:-:S03]  /*0240*/  IMAD.WIDE R10, R15, 0x4, R8 ;  /* 0x000000040f0a7825 */ /* 0x000fc600078e0208 */
[----:B------:R-:W5:Y:S01]  /*0250*/  LDG.E R28, desc[UR4][R2.64+0xc] ;  /* 0x00000c04021c7981 */ /* 0x000f62000c1e1900 */
[----:B-1----:R-:W-:-:S03]  /*0260*/  IMAD.WIDE R12, R15, 0x4, R10 ;  /* 0x000000040f0c7825 */ /* 0x002fc600078e020a */
[----:B------:R-:W5:Y:S04]  /*0270*/  LDG.E R9, desc[UR4][R8.64] ;  /* 0x0000000408097981 */ /* 0x000f68000c1e1900 */
[----:B------:R-:W5:Y:S01]  /*0280*/  LDG.E R6, desc[UR4][R2.64+0x10] ;  /* 0x0000100402067981 */ /* 0x000f62000c1e1900 */
[----:B----4-:R-:W-:-:S03]  /*0290*/  IMAD.WIDE R4, R15, 0x4, R12 ;  /* 0x000000040f047825 */ /* 0x010fc600078e020c */
[----:B------:R-:W4:Y:S04]  /*02a0*/  LDG.E R29, desc[UR4][R10.64] ;  /* 0x000000040a1d7981 */ /* 0x000f28000c1e1900 */
[----:B------:R-:W4:Y:S04]  /*02b0*/  LDG.E R8, desc[UR4][R2.64+0x18] ;  /* 0x0000180402087981 */ /* 0x000f28000c1e1900 */
[----:B------:R-:W4:Y:S04]  /*02c0*/  LDG.E R4, desc[UR4][R4.64] ;  /* 0x0000000404047981 */ /* 0x000f28000c1e1900 */
[----:B------:R-:W4:Y:S04]  /*02d0*/  LDG.E R10, desc[UR4][R2.64+0x14] ;  /* 0x00001404020a7981 */ /* 0x000f28000c1e1900 */
[----:B------:R0:W4:Y:S04]  /*02e0*/  LDG.E R11, desc[UR4][R2.64+0x1c] ;  /* 0x00001c04020b7981 */ /* 0x000128000c1e1900 */
[----:B------:R-:W0:Y:S01]  /*02f0*/  LDG.E R3, desc[UR4][R12.64] ;  /* 0x000000040c037981 */ /* 0x000e22000c1e1900 */
[----:B------:R-:W-:-:S04]  /*0300*/  IADD3 R19, PT, PT, R19, 0x8, RZ ;  /* 0x0000000813137810 */ /* 0x000fc80007ffe0ff */
[----:B------:R-:W-:Y:S02]  /*0310*/  ISETP.NE.AND P1, PT, R19, RZ, PT ;  /* 0x000000ff1300720c */ /* 0x000fe40003f25270 */
[----:B------:R-:W-:Y:S02]  /*0320*/  IADD3 R18, PT, PT, R18, 0x8, RZ ;  /* 0x0000000812127810 */ /* 0x000fe40007ffe0ff */
[----:B------:R-:W-:Y:S01]  /*0330*/  LEA R16, R15, R16, 0x3 ;  /* 0x000000100f107211 */ /* 0x000fe200078e18ff */
[----:B---3--:R-:W-:-:S04]  /*0340*/  IMAD R20, R22, R20, R21 ;  /* 0x0000001416147224 */ /* 0x008fc800078e0215 */
[----:B--2---:R-:W-:-:S04]  /*0350*/  IMAD R20, R24, R23, R20 ;  /* 0x0000001718147224 */ /* 0x004fc800078e0214 */
[----:B-----5:R-:W-:-:S04]  /*0360*/  IMAD R20, R26, R27, R20 ;  /* 0x0000001b1a147224 */ /* 0x020fc800078e0214 */
[----:B------:R-:W-:-:S04]  /*0370*/  IMAD R7, R28, R7, R20 ;  /* 0x000000071c077224 */ /* 0x000fc800078e0214 */
[----:B------:R-:W-:-:S04]  /*0380*/  IMAD R6, R6, R9, R7 ;  /* 0x0000000906067224 */ /* 0x000fc800078e0207 */
[----:B----4-:R-:W-:-:S04]  /*0390*/  IMAD R6, R10, R29, R6 ;  /* 0x0000001d0a067224 */ /* 0x010fc800078e0206 */
[----:B0-----:R-:W-:-:S04]  /*03a0*/  IMAD R3, R8, R3, R6 ;  /* 0x0000000308037224 */ /* 0x001fc800078e0206 */
[----:B------:R-:W-:Y:S01]  /*03b0*/  IMAD R21, R11, R4, R3 ;  /* 0x000000040b157224 */ /* 0x000fe200078e0203 */
[----:B------:R-:W-:Y:S06]  /*03c0*/  @P1 BRA `(.L_x_1) ;  /* 0xfffffffc00601947 */ /* 0x000fec000383ffff */
.L_x_0:
[----:B------:R-:W-:Y:S05]  /*03d0*/  @!P0 BRA `(.L_x_2) ;  /* 0x0000000000d48947 */ /* 0x000fea0003800000 */
[----:B------:R-:W-:Y:S02]  /*03e0*/  ISETP.GE.U32.AND P0, PT, R25, 0x4, PT ;  /* 0x000000041900780c */ /* 0x000fe40003f06070 */
[----:B------:R-:W-:-:S04]  /*03f0*/  LOP3.LUT R13, R15, 0x3, RZ, 0xc0, !PT ;  /* 0x000000030f0d7812 */ /* 0x000fc800078ec0ff */
[----:B------:R-:W-:-:S07]  /*0400*/  ISETP.NE.AND P1, PT, R13, RZ, PT ;  /* 0x000000ff0d00720c */ /* 0x000fce0003f25270 */
[----:B------:R-:W-:Y:S06]  /*0410*/  @!P0 BRA `(.L_x_3) ;  /* 0x0000000000588947 */ /* 0x000fec0003800000 */
[----:B------:R-:W1:Y:S01]  /*0420*/  LDC.64 R6, c[0x0][0x388] ;  /* 0x0000e200ff067b82 */ /* 0x000e620000000a00 */
[----:B------:R-:W-:Y:S01]  /*0430*/  IMAD R9, R14, R15, R0 ;  /* 0x0000000f0e097224 */ /* 0x000fe200078e0200 */
[----:B------:R-:W-:-:S06]  /*0440*/  IADD3 R5, PT, PT, R17, R14, RZ ;  /* 0x0000000e11057210 */ /* 0x000fcc0007ffe0ff */
[----:B------:R-:W2:Y:S01]  /*0450*/  LDC.64 R2, c[0x0][0x380] ;  /* 0x0000e000ff027b82 */ /* 0x000ea20000000a00 */
[----:B-1----:R-:W-:-:S04]  /*0460*/  IMAD.WIDE R6, R9, 0x4, R6 ;  /* 0x0000000409067825 */ /* 0x002fc800078e0206 */
[----:B------:R-:W-:Y:S02]  /*0470*/  IMAD.WIDE R8, R15, 0x4, R6 ;  /* 0x000000040f087825 */ /* 0x000fe400078e0206 */
[----:B0-----:R-:W3:Y:S02]  /*0480*/  LDG.E R6, desc[UR4][R6.64] ;  /* 0x0000000406067981 */ /* 0x001ee4000c1e1900 */
[----:B--2---:R-:W-:-:S04]  /*0490*/  IMAD.WIDE R2, R5, 0x4, R2 ;  /* 0x0000000405027825 */ /* 0x004fc800078e0202 */
[C---:B------:R-:W-:Y:S01]  /*04a0*/  IMAD.WIDE R10, R15.reuse, 0x4, R8 ;  /* 0x000000040f0a7825 */ /* 0x040fe200078e0208 */
[----:B------:R-:W3:Y:S04]  /*04b0*/  LDG.E R12, desc[UR4][R2.64] ;  /* 0x00000004020c7981 */ /* 0x000ee8000c1e1900 */
[----:B------:R-:W2:Y:S01]  /*04c0*/  LDG.E R8, desc[UR4][R8.64] ;  /* 0x0000000408087981 */ /* 0x000ea2000c1e1900 */
[----:B------:R-:W-:-:S03]  /*04d0*/  IMAD.WIDE R4, R15, 0x4, R10 ;  /* 0x000000040f047825 */ /* 0x000fc600078e020a */
[----:B------:R-:W2:Y:S04]  /*04e0*/  LDG.E R19, desc[UR4][R2.64+0x4] ;  /* 0x0000040402137981 */ /* 0x000ea8000c1e1900 */
[----:B------:R-:W4:Y:S04]  /*04f0*/  LDG.E R16, desc[UR4][R10.64] ;  /* 0x000000040a107981 */ /* 0x000f28000c1e1900 */
[----:B------:R-:W4:Y:S04]  /*0500*/  LDG.E R23, desc[UR4][R2.64+0x8] ;  /* 0x0000080402177981 */ /* 0x000f28000c1e1900 */
[----:B------:R-:W5:Y:S04]  /*0510*/  LDG.E R25, desc[UR4][R2.64+0xc] ;  /* 0x00000c0402197981 */ /* 0x000f68000c1e1900 */
[----:B------:R-:W5:Y:S01]  /*0520*/  LDG.E R4, desc[UR4][R4.64] ;  /* 0x0000000404047981 */ /* 0x000f62000c1e1900 */
[----:B------:R-:W-:Y:S01]  /*0530*/  IADD3 R14, PT, PT, R14, 0x4, RZ ;  /* 0x000000040e0e7810 */ /* 0x000fe20007ffe0ff */
[----:B---3--:R-:W-:-:S04]  /*0540*/  IMAD R12, R12, R6, R21 ;  /* 0x000000060c0c7224 */ /* 0x008fc800078e0215 */
[----:B--2---:R-:W-:-:S04]  /*0550*/  IMAD R12, R19, R8, R12 ;  /* 0x00000008130c7224 */ /* 0x004fc800078e020c */
[----:B----4-:R-:W-:-:S04]  /*0560*/  IMAD R12, R23, R16, R12 ;  /* 0x00000010170c7224 */ /* 0x010fc800078e020c */
[----:B-----5:R-:W-:-:S07]  /*0570*/  IMAD R21, R25, R4, R12 ;  /* 0x0000000419157224 */ /* 0x020fce00078e020c */
.L_x_3:
[----:B------:R-:W-:Y:S05]  /*0580*/  @!P1 BRA `(.L_x_2) ;  /* 0x0000000000689947 */ /* 0x000fea0003800000 */
[----:B------:R-:W1:Y:S01]  /*0590*/  LDC.64 R8, c[0x0][0x388] ;  /* 0x0000e200ff087b82 */ /* 0x000e620000000a00 */
[----:B------:R-:W-:Y:S02]  /*05a0*/  ISETP.NE.AND P0, PT, R13, 0x1, PT ;  /* 0x000000010d00780c */ /* 0x000fe40003f05270 */
[----:B------:R-:W-:-:S04]  /*05b0*/  LOP3.LUT R10, R15, 0x1, RZ, 0xc0, !PT ;  /* 0x000000010f0a7812 */ /* 0x000fc800078ec0ff */
[----:B------:R-:W-:Y:S01]  /*05c0*/  ISETP.NE.U32.AND P1, PT, R10, 0x1, PT ;  /* 0x000000010a00780c */ /* 0x000fe20003f25070 */
[----:B------:R-:W2:Y:S06]  /*05d0*/  LDC.64 R6, c[0x0][0x380] ;  /* 0x0000e000ff067b82 */ /* 0x000eac0000000a00 */
[C---:B------:R-:W-:Y:S01]  /*05e0*/  @P0 IMAD R13, R14.reuse, R15, R0 ;  /* 0x0000000f0e0d0224 */ /* 0x040fe200078e0200 */
[----:B------:R-:W-:Y:S01]  /*05f0*/  @P0 IADD3 R11, PT, PT, R17, R14, RZ ;  /* 0x0000000e110b0210 */ /* 0x000fe20007ffe0ff */
[----:B------:R-:W3:Y:S01]  /*0600*/  LDC.64 R4, c[0x0][0x380] ;  /* 0x0000e000ff047b82 */ /* 0x000ee20000000a00 */
[----:B------:R-:W-:-:S05]  /*0610*/  @P0 IADD3 R14, PT, PT, R14, 0x2, RZ ;  /* 0x000000020e0e0810 */ /* 0x000fca0007ffe0ff */
[----:B------:R-:W-:Y:S02]  /*0620*/  @!P1 IMAD R19, R14, R15, R0 ;  /* 0x0000000f0e139224 */ /* 0x000fe400078e0200 */
[----:B------:R-:W4:Y:S01]  /*0630*/  LDC.64 R2, c[0x0][0x388] ;  /* 0x0000e200ff027b82 */ /* 0x000f220000000a00 */
[----:B-1----:R-:W-:Y:S01]  /*0640*/  @P0 IMAD.WIDE R8, R13, 0x4, R8 ;  /* 0x000000040d080825 */ /* 0x002fe200078e0208 */
[----:B------:R-:W-:-:S04]  /*0650*/  @!P1 IADD3 R13, PT, PT, R17, R14, RZ ;  /* 0x0000000e110d9210 */ /* 0x000fc80007ffe0ff */
[----:B0-----:R-:W5:Y:S01]  /*0660*/  @P0 LDG.E R14, desc[UR4][R8.64] ;  /* 0x00000004080e0981 */ /* 0x001f62000c1e1900 */
[----:B--2---:R-:W-:-:S04]  /*0670*/  @P0 IMAD.WIDE R6, R11, 0x4, R6 ;  /* 0x000000040b060825 */ /* 0x004fc800078e0206 */
[----:B------:R-:W-:Y:S01]  /*0680*/  @P0 IMAD.WIDE R10, R15, 0x4, R8 ;  /* 0x000000040f0a0825 */ /* 0x000fe200078e0208 */
[----:B------:R-:W5:Y:S03]  /*0690*/  @P0 LDG.E R12, desc[UR4][R6.64] ;  /* 0x00000004060c0981 */ /* 0x000f66000c1e1900 */
[----:B---3--:R-:W-:Y:S01]  /*06a0*/  @!P1 IMAD.WIDE R4, R13, 0x4, R4 ;  /* 0x000000040d049825 */ /* 0x008fe200078e0204 */
[----:B------:R-:W2:Y:S04]  /*06b0*/  @P0 LDG.E R15, desc[UR4][R6.64+0x4] ;  /* 0x00000404060f0981 */ /* 0x000ea8000c1e1900 */
[----:B------:R-:W2:Y:S01]  /*06c0*/  @P0 LDG.E R10, desc[UR4][R10.64] ;  /* 0x000000040a0a0981 */ /* 0x000ea2000c1e1900 */
[----:B----4-:R-:W-:-:S03]  /*06d0*/  @!P1 IMAD.WIDE R2, R19, 0x4, R2 ;  /* 0x0000000413029825 */ /* 0x010fc600078e0202 */
[----:B------:R-:W3:Y:S04]  /*06e0*/  @!P1 LDG.E R4, desc[UR4][R4.64] ;  /* 0x0000000404049981 */ /* 0x000ee8000c1e1900 */
[----:B------:R-:W3:Y:S01]  /*06f0*/  @!P1 LDG.E R2, desc[UR4][R2.64] ;  /* 0x0000000402029981 */ /* 0x000ee2000c1e1900 */
[----:B-----5:R-:W-:-:S04]  /*0700*/  @P0 IMAD R12, R12, R14, R21 ;  /* 0x0000000e0c0c0224 */ /* 0x020fc800078e0215 */
[----:B--2---:R-:W-:-:S04]  /*0710*/  @P0 IMAD R21, R15, R10, R12 ;  /* 0x0000000a0f150224 */ /* 0x004fc800078e020c */
[----:B---3--:R-:W-:-:S07]  /*0720*/  @!P1 IMAD R21, R4, R2, R21 ;  /* 0x0000000204159224 */ /* 0x008fce00078e0215 */
.L_x_2:
[----:B------:R-:W1:Y:S01]  /*0730*/  LDC.64 R2, c[0x0][0x390] ;  /* 0x0000e400ff027b82 */ /* 0x000e620000000a00 */
[----:B------:R-:W-:-:S05]  /*0740*/  IADD3 R17, PT, PT, R17, R0, RZ ;  /* 0x0000000011117210 */ /* 0x000fca0007ffe0ff */
[----:B-1----:R-:W-:-:S05]  /*0750*/  IMAD.WIDE.U32 R2, R17, 0x4, R2 ;  /* 0x0000000411027825 */ /* 0x002fca00078e0002 */
[----:B0-----:R-:W-:Y:S01]  /*0760*/  STG.E desc[UR4][R2.64], R21 ;  /* 0x0000001502007986 */ /* 0x001fe2000c101904 */
[----:B------:R-:W-:Y:S05]  /*0770*/  EXIT ;  /* 0x000000000000794d */ /* 0x000fea0003800000 */
.L_x_4:
[----:B------:R-:W-:-:S00]  /*0780*/  BRA `(.L_x_4) ;  /* 0xfffffffc00fc7947 */ /* 0x000fc0000383ffff */
[----:B------:R-:W-:-:S00]  /*0790*/  NOP ;  /* 0x0000000000007918 */ /* 0x000fc00000000000 */
        /* <DEDUP_REMOVED lines=14> */
.L_x_5:


//--------------------- .nv.shared.reserved.0     --------------------------
	.section	.nv.shared.reserved.0,"aw",@nobits
	.weak		__nv_reservedSMEM_offset_0_alias
	.size		__nv_reservedSMEM_offset_0_alias, 0, 64
	.other		__nv_reservedSMEM_offset_0_alias,@"STO_CUDA_RESERVED_SHARED STV_DEFAULT"
__nv_reservedSMEM_offset_0_alias:
	.zero		0
	.zero		64


//--------------------- .nv.constant0._Z7GPUMultPiS_S_i --------------------------
	.section	.nv.constant0._Z7GPUMultPiS_S_i,"a",@progbits
	.sectionflags	@""
	.align	4
.nv.constant0._Z7GPUMultPiS_S_i:
	.zero		924


//--------------------- SYMBOLS --------------------------

	.type		.nv.reservedSmem.offset0,@object
	.size		.nv.reservedSmem.offset0,0x4
